//
// Generated by NVIDIA NVVM Compiler
//
// Compiler Build ID: CL-36424714
// Cuda compilation tools, release 13.0, V13.0.88
// Based on NVVM 20.0.0
//

.version 9.0
.target sm_100
.address_size 64

	// .globl	ldpc

.visible .entry ldpc(
	.param .u64 .ptr .align 1 ldpc_param_0,
	.param .u64 .ptr .align 1 ldpc_param_1,
	.param .u32 ldpc_param_2,
	.param .u32 ldpc_param_3,
	.param .u32 ldpc_param_4,
	.param .u64 .ptr .align 1 ldpc_param_5,
	.param .u32 ldpc_param_6,
	.param .u64 .ptr .align 1 ldpc_param_7
)
{
	.reg .pred 	%p<39>;
	.reg .b32 	%r<54>;
	.reg .b64 	%rd<31>;
	.reg .b64 	%fd<30>;

	ld.param.u32 	%r17, [ldpc_param_4];
	ld.param.u64 	%rd15, [ldpc_param_5];
	ld.param.u32 	%r16, [ldpc_param_6];
	ld.param.u64 	%rd16, [ldpc_param_7];
	cvta.to.global.u64 	%rd1, %rd16;
	cvta.to.global.u64 	%rd2, %rd15;
	min.s32 	%r18, %r17, %r16;
	setp.lt.s32 	%p1, %r18, 1;
	@%p1 bra 	$L__BB0_13;
	and.b32  	%r1, %r16, 15;
	setp.lt.u32 	%p2, %r16, 16;
	mov.b32 	%r51, 0;
	@%p2 bra 	$L__BB0_4;
	and.b32  	%r51, %r16, 2147483632;
	neg.s32 	%r49, %r51;
	add.s64 	%rd28, %rd2, 64;
	add.s64 	%rd27, %rd1, 32;
$L__BB0_3:
	.pragma "nounroll";
	ld.global.f64 	%fd1, [%rd28+-64];
	setp.gt.f64 	%p3, %fd1, 0d0000000000000000;
	selp.u32 	%r20, 1, 0, %p3;
	st.global.u32 	[%rd27+-32], %r20;
	ld.global.f64 	%fd2, [%rd28+-56];
	setp.gt.f64 	%p4, %fd2, 0d0000000000000000;
	selp.u32 	%r21, 1, 0, %p4;
	st.global.u32 	[%rd27+-28], %r21;
	ld.global.f64 	%fd3, [%rd28+-48];
	setp.gt.f64 	%p5, %fd3, 0d0000000000000000;
	selp.u32 	%r22, 1, 0, %p5;
	st.global.u32 	[%rd27+-24], %r22;
	ld.global.f64 	%fd4, [%rd28+-40];
	setp.gt.f64 	%p6, %fd4, 0d0000000000000000;
	selp.u32 	%r23, 1, 0, %p6;
	st.global.u32 	[%rd27+-20], %r23;
	ld.global.f64 	%fd5, [%rd28+-32];
	setp.gt.f64 	%p7, %fd5, 0d0000000000000000;
	selp.u32 	%r24, 1, 0, %p7;
	st.global.u32 	[%rd27+-16], %r24;
	ld.global.f64 	%fd6, [%rd28+-24];
	setp.gt.f64 	%p8, %fd6, 0d0000000000000000;
	selp.u32 	%r25, 1, 0, %p8;
	st.global.u32 	[%rd27+-12], %r25;
	ld.global.f64 	%fd7, [%rd28+-16];
	setp.gt.f64 	%p9, %fd7, 0d0000000000000000;
	selp.u32 	%r26, 1, 0, %p9;
	st.global.u32 	[%rd27+-8], %r26;
	ld.global.f64 	%fd8, [%rd28+-8];
	setp.gt.f64 	%p10, %fd8, 0d0000000000000000;
	selp.u32 	%r27, 1, 0, %p10;
	st.global.u32 	[%rd27+-4], %r27;
	ld.global.f64 	%fd9, [%rd28];
	setp.gt.f64 	%p11, %fd9, 0d0000000000000000;
	selp.u32 	%r28, 1, 0, %p11;
	st.global.u32 	[%rd27], %r28;
	ld.global.f64 	%fd10, [%rd28+8];
	setp.gt.f64 	%p12, %fd10, 0d0000000000000000;
	selp.u32 	%r29, 1, 0, %p12;
	st.global.u32 	[%rd27+4], %r29;
	ld.global.f64 	%fd11, [%rd28+16];
	setp.gt.f64 	%p13, %fd11, 0d0000000000000000;
	selp.u32 	%r30, 1, 0, %p13;
	st.global.u32 	[%rd27+8], %r30;
	ld.global.f64 	%fd12, [%rd28+24];
	setp.gt.f64 	%p14, %fd12, 0d0000000000000000;
	selp.u32 	%r31, 1, 0, %p14;
	st.global.u32 	[%rd27+12], %r31;
	ld.global.f64 	%fd13, [%rd28+32];
	setp.gt.f64 	%p15, %fd13, 0d0000000000000000;
	selp.u32 	%r32, 1, 0, %p15;
	st.global.u32 	[%rd27+16], %r32;
	ld.global.f64 	%fd14, [%rd28+40];
	setp.gt.f64 	%p16, %fd14, 0d0000000000000000;
	selp.u32 	%r33, 1, 0, %p16;
	st.global.u32 	[%rd27+20], %r33;
	ld.global.f64 	%fd15, [%rd28+48];
	setp.gt.f64 	%p17, %fd15, 0d0000000000000000;
	selp.u32 	%r34, 1, 0, %p17;
	st.global.u32 	[%rd27+24], %r34;
	ld.global.f64 	%fd16, [%rd28+56];
	setp.gt.f64 	%p18, %fd16, 0d0000000000000000;
	selp.u32 	%r35, 1, 0, %p18;
	st.global.u32 	[%rd27+28], %r35;
	add.s32 	%r49, %r49, 16;
	add.s64 	%rd28, %rd28, 128;
	add.s64 	%rd27, %rd27, 64;
	setp.ne.s32 	%p19, %r49, 0;
	@%p19 bra 	$L__BB0_3;
$L__BB0_4:
	setp.eq.s32 	%p20, %r1, 0;
	@%p20 bra 	$L__BB0_13;
	and.b32  	%r7, %r16, 7;
	setp.lt.u32 	%p21, %r1, 8;
	@%p21 bra 	$L__BB0_7;
	mul.wide.u32 	%rd17, %r51, 8;
	add.s64 	%rd18, %rd2, %rd17;
	ld.global.f64 	%fd17, [%rd18];
	setp.gt.f64 	%p22, %fd17, 0d0000000000000000;
	selp.u32 	%r36, 1, 0, %p22;
	mul.wide.u32 	%rd19, %r51, 4;
	add.s64 	%rd20, %rd1, %rd19;
	st.global.u32 	[%rd20], %r36;
	ld.global.f64 	%fd18, [%rd18+8];
	setp.gt.f64 	%p23, %fd18, 0d0000000000000000;
	selp.u32 	%r37, 1, 0, %p23;
	st.global.u32 	[%rd20+4], %r37;
	ld.global.f64 	%fd19, [%rd18+16];
	setp.gt.f64 	%p24, %fd19, 0d0000000000000000;
	selp.u32 	%r38, 1, 0, %p24;
	st.global.u32 	[%rd20+8], %r38;
	ld.global.f64 	%fd20, [%rd18+24];
	setp.gt.f64 	%p25, %fd20, 0d0000000000000000;
	selp.u32 	%r39, 1, 0, %p25;
	st.global.u32 	[%rd20+12], %r39;
	ld.global.f64 	%fd21, [%rd18+32];
	setp.gt.f64 	%p26, %fd21, 0d0000000000000000;
	selp.u32 	%r40, 1, 0, %p26;
	st.global.u32 	[%rd20+16], %r40;
	ld.global.f64 	%fd22, [%rd18+40];
	setp.gt.f64 	%p27, %fd22, 0d0000000000000000;
	selp.u32 	%r41, 1, 0, %p27;
	st.global.u32 	[%rd20+20], %r41;
	ld.global.f64 	%fd23, [%rd18+48];
	setp.gt.f64 	%p28, %fd23, 0d0000000000000000;
	selp.u32 	%r42, 1, 0, %p28;
	st.global.u32 	[%rd20+24], %r42;
	ld.global.f64 	%fd24, [%rd18+56];
	setp.gt.f64 	%p29, %fd24, 0d0000000000000000;
	selp.u32 	%r43, 1, 0, %p29;
	st.global.u32 	[%rd20+28], %r43;
	add.s32 	%r51, %r51, 8;
$L__BB0_7:
	setp.eq.s32 	%p30, %r7, 0;
	@%p30 bra 	$L__BB0_13;
	and.b32  	%r10, %r16, 3;
	setp.lt.u32 	%p31, %r7, 4;
	@%p31 bra 	$L__BB0_10;
	mul.wide.u32 	%rd21, %r51, 8;
	add.s64 	%rd22, %rd2, %rd21;
	ld.global.f64 	%fd25, [%rd22];
	setp.gt.f64 	%p32, %fd25, 0d0000000000000000;
	selp.u32 	%r44, 1, 0, %p32;
	mul.wide.u32 	%rd23, %r51, 4;
	add.s64 	%rd24, %rd1, %rd23;
	st.global.u32 	[%rd24], %r44;
	ld.global.f64 	%fd26, [%rd22+8];
	setp.gt.f64 	%p33, %fd26, 0d0000000000000000;
	selp.u32 	%r45, 1, 0, %p33;
	st.global.u32 	[%rd24+4], %r45;
	ld.global.f64 	%fd27, [%rd22+16];
	setp.gt.f64 	%p34, %fd27, 0d0000000000000000;
	selp.u32 	%r46, 1, 0, %p34;
	st.global.u32 	[%rd24+8], %r46;
	ld.global.f64 	%fd28, [%rd22+24];
	setp.gt.f64 	%p35, %fd28, 0d0000000000000000;
	selp.u32 	%r47, 1, 0, %p35;
	st.global.u32 	[%rd24+12], %r47;
	add.s32 	%r51, %r51, 4;
$L__BB0_10:
	setp.eq.s32 	%p36, %r10, 0;
	@%p36 bra 	$L__BB0_13;
	mul.wide.u32 	%rd25, %r51, 4;
	add.s64 	%rd30, %rd1, %rd25;
	mul.wide.u32 	%rd26, %r51, 8;
	add.s64 	%rd29, %rd2, %rd26;
	neg.s32 	%r53, %r10;
$L__BB0_12:
	.pragma "nounroll";
	ld.global.f64 	%fd29, [%rd29];
	setp.gt.f64 	%p37, %fd29, 0d0000000000000000;
	selp.u32 	%r48, 1, 0, %p37;
	st.global.u32 	[%rd30], %r48;
	add.s64 	%rd30, %rd30, 4;
	add.s64 	%rd29, %rd29, 8;
	add.s32 	%r53, %r53, 1;
	setp.ne.s32 	%p38, %r53, 0;
	@%p38 bra 	$L__BB0_12;
$L__BB0_13:
	ret;

}


// ===== COMPILED SASS (sm_100) =====

	.target	sm_100

	.elftype	@"ET_EXEC"


//--------------------- .note.nv.tkinfo           --------------------------
	.section	.note.nv.tkinfo,"",@"SHT_NOTE"
	.sectionflags	@"SHF_NOTE_NV_TKINFO"
	.tkinfo
        /*0018*/ 	.word	0x00000002
        /*0030*/ 	.string	""
        /*0030*/ 	.string	"ptxas"
        /*0030*/ 	.string	"Cuda compilation tools, release 13.0, V13.0.88"
        /*0030*/ 	.string	"Build cuda_13.0.r13.0/compiler.36424714_0"
        /*0030*/ 	.string	"-arch sm_100 -m 64 "



//--------------------- .note.nv.cuinfo           --------------------------
	.section	.note.nv.cuinfo,"",@"SHT_NOTE"
	.sectionflags	@"SHF_NOTE_NV_CUINFO"
        /*0018*/ 	.short	0x0002
        /*001a*/ 	.short	0x0064
        /*001c*/ 	.short	0x0082
	.zero		2


//--------------------- .nv.info                  --------------------------
	.section	.nv.info,"",@"SHT_CUDA_INFO"
	.align	4


	//----- nvinfo : EIATTR_REGCOUNT
	.align		4
        /*0000*/ 	.byte	0x04, 0x2f
        /*0002*/ 	.short	(.L_1 - .L_0)
	.align		4
.L_0:
        /*0004*/ 	.word	index@(ldpc)
        /*0008*/ 	.word	0x00000012


	//----- nvinfo : EIATTR_FRAME_SIZE
	.align		4
.L_1:
        /*000c*/ 	.byte	0x04, 0x11
        /*000e*/ 	.short	(.L_3 - .L_2)
	.align		4
.L_2:
        /*0010*/ 	.word	index@(ldpc)
        /*0014*/ 	.word	0x00000000


	//----- nvinfo : EIATTR_MIN_STACK_SIZE
	.align		4
.L_3:
        /*0018*/ 	.byte	0x04, 0x12
        /*001a*/ 	.short	(.L_5 - .L_4)
	.align		4
.L_4:
        /*001c*/ 	.word	index@(ldpc)
        /*0020*/ 	.word	0x00000000
.L_5:


//--------------------- .nv.compat                --------------------------
	.section	.nv.compat,"",@"SHT_CUDA_COMPAT_INFO"
	.align	4
        /*0000*/ 	.byte	0x02, 0x09, 0x00, 0x00, 0x02, 0x02, 0x01, 0x00, 0x02, 0x05, 0x05, 0x00, 0x03, 0x07, 0x01, 0x01
        /*0010*/ 	.byte	0x02, 0x03, 0x00, 0x00, 0x02, 0x06, 0x01, 0x00, 0x04, 0x0b, 0x08, 0x00, 0x01, 0x00, 0x00, 0x00
        /*0020*/ 	.byte	0x00, 0x00, 0x00, 0x00


//--------------------- .nv.info.ldpc             --------------------------
	.section	.nv.info.ldpc,"",@"SHT_CUDA_INFO"
	.sectionflags	@""
	.align	4


	//----- nvinfo : EIATTR_CUDA_API_VERSION
	.align		4
        /*0000*/ 	.byte	0x04, 0x37
        /*0002*/ 	.short	(.L_7 - .L_6)
.L_6:
        /*0004*/ 	.word	0x00000082


	//----- nvinfo : EIATTR_KPARAM_INFO
	.align		4
.L_7:
        /*0008*/ 	.byte	0x04, 0x17
        /*000a*/ 	.short	(.L_9 - .L_8)
.L_8:
        /*000c*/ 	.word	0x00000000
        /*0010*/ 	.short	0x0007
        /*0012*/ 	.short	0x0030
        /*0014*/ 	.byte	0x00, 0xf5, 0x21, 0x00


	//----- nvinfo : EIATTR_KPARAM_INFO
	.align		4
.L_9:
        /*0018*/ 	.byte	0x04, 0x17
        /*001a*/ 	.short	(.L_11 - .L_10)
.L_10:
        /*001c*/ 	.word	0x00000000
        /*0020*/ 	.short	0x0006
        /*0022*/ 	.short	0x0028
        /*0024*/ 	.byte	0x00, 0xf0, 0x11, 0x00


	//----- nvinfo : EIATTR_KPARAM_INFO
	.align		4
.L_11:
        /*0028*/ 	.byte	0x04, 0x17
        /*002a*/ 	.short	(.L_13 - .L_12)
.L_12:
        /*002c*/ 	.word	0x00000000
        /*0030*/ 	.short	0x0005
        /*0032*/ 	.short	0x0020
        /*0034*/ 	.byte	0x00, 0xf5, 0x21, 0x00


	//----- nvinfo : EIATTR_KPARAM_INFO
	.align		4
.L_13:
        /*0038*/ 	.byte	0x04, 0x17
        /*003a*/ 	.short	(.L_15 - .L_14)
.L_14:
        /*003c*/ 	.word	0x00000000
        /*0040*/ 	.short	0x0004
        /*0042*/ 	.short	0x0018
        /*0044*/ 	.byte	0x00, 0xf0, 0x11, 0x00


	//----- nvinfo : EIATTR_KPARAM_INFO
	.align		4
.L_15:
        /*0048*/ 	.byte	0x04, 0x17
        /*004a*/ 	.short	(.L_17 - .L_16)
.L_16:
        /*004c*/ 	.word	0x00000000
        /*0050*/ 	.short	0x0003
        /*0052*/ 	.short	0x0014
        /*0054*/ 	.byte	0x00, 0xf0, 0x11, 0x00


	//----- nvinfo : EIATTR_KPARAM_INFO
	.align		4
.L_17:
        /*0058*/ 	.byte	0x04, 0x17
        /*005a*/ 	.short	(.L_19 - .L_18)
.L_18:
        /*005c*/ 	.word	0x00000000
        /*0060*/ 	.short	0x0002
        /*0062*/ 	.short	0x0010
        /*0064*/ 	.byte	0x00, 0xf0, 0x11, 0x00


	//----- nvinfo : EIATTR_KPARAM_INFO
	.align		4
.L_19:
        /*0068*/ 	.byte	0x04, 0x17
        /*006a*/ 	.short	(.L_21 - .L_20)
.L_20:
        /*006c*/ 	.word	0x00000000
        /*0070*/ 	.short	0x0001
        /*0072*/ 	.short	0x0008
        /*0074*/ 	.byte	0x00, 0xf5, 0x21, 0x00


	//----- nvinfo : EIATTR_KPARAM_INFO
	.align		4
.L_21:
        /*0078*/ 	.byte	0x04, 0x17
        /*007a*/ 	.short	(.L_23 - .L_22)
.L_22:
        /*007c*/ 	.word	0x00000000
        /*0080*/ 	.short	0x0000
        /*0082*/ 	.short	0x0000
        /*0084*/ 	.byte	0x00, 0xf5, 0x21, 0x00


	//----- nvinfo : EIATTR_SPARSE_MMA_MASK
	.align		4
.L_23:
        /*0088*/ 	.byte	0x03, 0x50
        /*008a*/ 	.short	0x0000


	//----- nvinfo : EIATTR_MAXREG_COUNT
	.align		4
        /*008c*/ 	.byte	0x03, 0x1b
        /*008e*/ 	.short	0x00ff


	//----- nvinfo : EIATTR_MERCURY_ISA_VERSION
	.align		4
        /*0090*/ 	.byte	0x03, 0x5f
        /*0092*/ 	.short	0x0101


	//----- nvinfo : EIATTR_VRC_CTA_INIT_COUNT
	.align		4
        /*0094*/ 	.byte	0x02, 0x4a
	.zero		1
	.zero		1


	//----- nvinfo : EIATTR_EXIT_INSTR_OFFSETS
	.align		4
        /*0098*/ 	.byte	0x04, 0x1c
        /*009a*/ 	.short	(.L_25 - .L_24)


	//   ....[0]....
.L_24:
        /*009c*/ 	.word	0x00000050


	//   ....[1]....
        /*00a0*/ 	.word	0x00000630


	//   ....[2]....
        /*00a4*/ 	.word	0x000008d0


	//   ....[3]....
        /*00a8*/ 	.word	0x00000a70


	//   ....[4]....
        /*00ac*/ 	.word	0x00000bd0


	//----- nvinfo : EIATTR_CBANK_PARAM_SIZE
	.align		4
.L_25:
        /*00b0*/ 	.byte	0x03, 0x19
        /*00b2*/ 	.short	0x0038


	//----- nvinfo : EIATTR_PARAM_CBANK
	.align		4
        /*00b4*/ 	.byte	0x04, 0x0a
        /*00b6*/ 	.short	(.L_27 - .L_26)
	.align		4
.L_26:
        /*00b8*/ 	.word	index@(.nv.constant0.ldpc)
        /*00bc*/ 	.short	0x0380
        /*00be*/ 	.short	0x0038


	//----- nvinfo : EIATTR_SW_WAR
	.align		4
.L_27:
        /*00c0*/ 	.byte	0x04, 0x36
        /*00c2*/ 	.short	(.L_29 - .L_28)
.L_28:
        /*00c4*/ 	.word	0x00000008
.L_29:


//--------------------- .nv.callgraph             --------------------------
	.section	.nv.callgraph,"",@"SHT_CUDA_CALLGRAPH"
	.align	4
	.sectionentsize	8
	.align		4
        /*0000*/ 	.word	0x00000000
	.align		4
        /*0004*/ 	.word	0xffffffff
	.align		4
        /*0008*/ 	.word	0x00000000
	.align		4
        /*000c*/ 	.word	0xfffffffe
	.align		4
        /*0010*/ 	.word	0x00000000
	.align		4
        /*0014*/ 	.word	0xfffffffd
	.align		4
        /*0018*/ 	.word	0x00000000
	.align		4
        /*001c*/ 	.word	0xfffffffc


//--------------------- .text.ldpc                --------------------------
	.section	.text.ldpc,"ax",@progbits
	.align	128
        .global         ldpc
        .type           ldpc,@function
        .size           ldpc,(.L_x_6 - ldpc)
        .other          ldpc,@"STO_CUDA_ENTRY STV_DEFAULT"
ldpc:
.text.ldpc:
[----:B------:R-:W-:Y:S08]  /*0000*/  LDC R1, c[0x0][0x37c] ;  /* 0x0000df00ff017b82 */ /* 0x000ff00000000800 */
[----:B------:R-:W0:Y:S01]  /*0010*/  LDC R2, c[0x0][0x3a8] ;  /* 0x0000ea00ff027b82 */ /* 0x000e220000000800 */
[----:B------:R-:W0:Y:S02]  /*0020*/  LDCU UR4, c[0x0][0x398] ;  /* 0x00007300ff0477ac */ /* 0x000e240008000800 */
[----:B0-----:R-:W-:-:S04]  /*0030*/  VIMNMX R0, PT, PT, R2, UR4, PT ;  /* 0x0000000402007c48 */ /* 0x001fc8000bfe0100 */
[----:B------:R-:W-:-:S13]  /*0040*/  ISETP.GE.AND P0, PT, R0, 0x1, PT ;  /* 0x000000010000780c */ /* 0x000fda0003f06270 */
[----:B------:R-:W-:Y:S05]  /*0050*/  @!P0 EXIT ;  /* 0x000000000000894d */ /* 0x000fea0003800000 */
[C---:B------:R-:W-:Y:S01]  /*0060*/  ISETP.GE.U32.AND P1, PT, R2.reuse, 0x10, PT ;  /* 0x000000100200780c */ /* 0x040fe20003f26070 */
[----:B------:R-:W0:Y:S01]  /*0070*/  LDCU.64 UR8, c[0x0][0x358] ;  /* 0x00006b00ff0877ac */ /* 0x000e220008000a00 */
[----:B------:R-:W-:Y:S01]  /*0080*/  LOP3.LUT R10, R2, 0xf, RZ, 0xc0, !PT ;  /* 0x0000000f020a7812 */ /* 0x000fe200078ec0ff */
[----:B------:R-:W-:-:S03]  /*0090*/  IMAD.MOV.U32 R0, RZ, RZ, RZ ;  /* 0x000000ffff007224 */ /* 0x000fc600078e00ff */
[----:B------:R-:W-:-:S07]  /*00a0*/  ISETP.NE.AND P0, PT, R10, RZ, PT ;  /* 0x000000ff0a00720c */ /* 0x000fce0003f05270 */
[----:B------:R-:W-:Y:S06]  /*00b0*/  @!P1 BRA `(.L_x_0) ;  /* 0x00000004005c9947 */ /* 0x000fec0003800000 */
[----:B------:R-:W1:Y:S01]  /*00c0*/  LDCU.64 UR6, c[0x0][0x3a0] ;  /* 0x00007400ff0677ac */ /* 0x000e620008000a00 */
[----:B------:R-:W-:Y:S01]  /*00d0*/  LOP3.LUT R0, R2, 0x7ffffff0, RZ, 0xc0, !PT ;  /* 0x7ffffff002007812 */ /* 0x000fe200078ec0ff */
[----:B------:R-:W2:Y:S04]  /*00e0*/  LDCU.64 UR4, c[0x0][0x3b0] ;  /* 0x00007600ff0477ac */ /* 0x000ea80008000a00 */
[----:B------:R-:W-:Y:S01]  /*00f0*/  IMAD.MOV R3, RZ, RZ, -R0 ;  /* 0x000000ffff037224 */ /* 0x000fe200078e0a00 */
[----:B-1----:R-:W-:Y:S02]  /*0100*/  UIADD3 UR6, UP0, UPT, UR6, 0x40, URZ ;  /* 0x0000004006067890 */ /* 0x002fe4000ff1e0ff */
[----:B--2---:R-:W-:Y:S02]  /*0110*/  UIADD3 UR4, UP1, UPT, UR4, 0x20, URZ ;  /* 0x0000002004047890 */ /* 0x004fe4000ff3e0ff */
[----:B------:R-:W-:-:S02]  /*0120*/  UIADD3.X UR7, UPT, UPT, URZ, UR7, URZ, UP0, !UPT ;  /* 0x00000007ff077290 */ /* 0x000fc400087fe4ff */
[----:B------:R-:W-:Y:S01]  /*0130*/  IMAD.U32 R11, RZ, RZ, UR6 ;  /* 0x00000006ff0b7e24 */ /* 0x000fe2000f8e00ff */
[----:B------:R-:W-:Y:S01]  /*0140*/  UIADD3.X UR5, UPT, UPT, URZ, UR5, URZ, UP1, !UPT ;  /* 0x00000005ff057290 */ /* 0x000fe20008ffe4ff */
[----:B------:R-:W-:Y:S02]  /*0150*/  IMAD.U32 R8, RZ, RZ, UR4 ;  /* 0x00000004ff087e24 */ /* 0x000fe4000f8e00ff */
[----:B------:R-:W-:-:S03]  /*0160*/  IMAD.U32 R12, RZ, RZ, UR7 ;  /* 0x00000007ff0c7e24 */ /* 0x000fc6000f8e00ff */
[----:B------:R-:W-:-:S07]  /*0170*/  IMAD.U32 R13, RZ, RZ, UR5 ;  /* 0x00000005ff0d7e24 */ /* 0x000fce000f8e00ff */
.L_x_1:
[----:B------:R-:W-:Y:S02]  /*0180*/  IMAD.MOV.U32 R4, RZ, RZ, R11 ;  /* 0x000000ffff047224 */ /* 0x000fe400078e000b */
[----:B------:R-:W-:-:S05]  /*0190*/  IMAD.MOV.U32 R5, RZ, RZ, R12 ;  /* 0x000000ffff057224 */ /* 0x000fca00078e000c */
[----:B0-2---:R-:W2:Y:S02]  /*01a0*/  LDG.E.64 R6, desc[UR8][R4.64+-0x40] ;  /* 0xffffc00804067981 */ /* 0x005ea4000c1e1b00 */
[----:B--2---:R-:W-:Y:S01]  /*01b0*/  DSETP.GT.AND P1, PT, R6, RZ, PT ;  /* 0x000000ff0600722a */ /* 0x004fe20003f24000 */
[----:B------:R-:W-:Y:S02]  /*01c0*/  IMAD.MOV.U32 R6, RZ, RZ, R8 ;  /* 0x000000ffff067224 */ /* 0x000fe400078e0008 */
[----:B------:R-:W-:-:S03]  /*01d0*/  IMAD.MOV.U32 R7, RZ, RZ, R13 ;  /* 0x000000ffff077224 */ /* 0x000fc600078e000d */
[----:B------:R-:W-:-:S05]  /*01e0*/  SEL R11, RZ, 0x1, !P1 ;  /* 0x00000001ff0b7807 */ /* 0x000fca0004800000 */
[----:B------:R0:W-:Y:S04]  /*01f0*/  STG.E desc[UR8][R6.64+-0x20], R11 ;  /* 0xffffe00b06007986 */ /* 0x0001e8000c101908 */
[----:B------:R-:W2:Y:S02]  /*0200*/  LDG.E.64 R8, desc[UR8][R4.64+-0x38] ;  /* 0xffffc80804087981 */ /* 0x000ea4000c1e1b00 */
[----:B--2---:R-:W-:-:S06]  /*0210*/  DSETP.GT.AND P1, PT, R8, RZ, PT ;  /* 0x000000ff0800722a */ /* 0x004fcc0003f24000 */
[----:B------:R-:W-:-:S05]  /*0220*/  SEL R13, RZ, 0x1, !P1 ;  /* 0x00000001ff0d7807 */ /* 0x000fca0004800000 */
[----:B------:R1:W-:Y:S04]  /*0230*/  STG.E desc[UR8][R6.64+-0x1c], R13 ;  /* 0xffffe40d06007986 */ /* 0x0003e8000c101908 */
[----:B------:R-:W2:Y:S02]  /*0240*/  LDG.E.64 R8, desc[UR8][R4.64+-0x30] ;  /* 0xffffd00804087981 */ /* 0x000ea4000c1e1b00 */
[----:B--2---:R-:W-:-:S06]  /*0250*/  DSETP.GT.AND P1, PT, R8, RZ, PT ;  /* 0x000000ff0800722a */ /* 0x004fcc0003f24000 */
[----:B------:R-:W-:-:S05]  /*0260*/  SEL R15, RZ, 0x1, !P1 ;  /* 0x00000001ff0f7807 */ /* 0x000fca0004800000 */
[----:B------:R2:W-:Y:S04]  /*0270*/  STG.E desc[UR8][R6.64+-0x18], R15 ;  /* 0xffffe80f06007986 */ /* 0x0005e8000c101908 */
[----:B------:R-:W3:Y:S02]  /*0280*/  LDG.E.64 R8, desc[UR8][R4.64+-0x28] ;  /* 0xffffd80804087981 */ /* 0x000ee4000c1e1b00 */
[----:B---3--:R-:W-:-:S06]  /*0290*/  DSETP.GT.AND P1, PT, R8, RZ, PT ;  /* 0x000000ff0800722a */ /* 0x008fcc0003f24000 */
[----:B0-----:R-:W-:-:S05]  /*02a0*/  SEL R11, RZ, 0x1, !P1 ;  /* 0x00000001ff0b7807 */ /* 0x001fca0004800000 */
[----:B------:R0:W-:Y:S04]  /*02b0*/  STG.E desc[UR8][R6.64+-0x14], R11 ;  /* 0xffffec0b06007986 */ /* 0x0001e8000c101908 */
[----:B------:R-:W3:Y:S02]  /*02c0*/  LDG.E.64 R8, desc[UR8][R4.64+-0x20] ;  /* 0xffffe00804087981 */ /* 0x000ee4000c1e1b00 */
[----:B---3--:R-:W-:-:S06]  /*02d0*/  DSETP.GT.AND P1, PT, R8, RZ, PT ;  /* 0x000000ff0800722a */ /* 0x008fcc0003f24000 */
[----:B-1----:R-:W-:-:S05]  /*02e0*/  SEL R13, RZ, 0x1, !P1 ;  /* 0x00000001ff0d7807 */ /* 0x002fca0004800000 */
[----:B------:R1:W-:Y:S04]  /*02f0*/  STG.E desc[UR8][R6.64+-0x10], R13 ;  /* 0xfffff00d06007986 */ /* 0x0003e8000c101908 */
[----:B------:R-:W3:Y:S02]  /*0300*/  LDG.E.64 R8, desc[UR8][R4.64+-0x18] ;  /* 0xffffe80804087981 */ /* 0x000ee4000c1e1b00 */
[----:B---3--:R-:W-:-:S06]  /*0310*/  DSETP.GT.AND P1, PT, R8, RZ, PT ;  /* 0x000000ff0800722a */ /* 0x008fcc0003f24000 */
[----:B--2---:R-:W-:-:S05]  /*0320*/  SEL R15, RZ, 0x1, !P1 ;  /* 0x00000001ff0f7807 */ /* 0x004fca0004800000 */
        /* <DEDUP_REMOVED lines=37> */
[----:B------:R-:W3:Y:S01]  /*0580*/  LDG.E.64 R8, desc[UR8][R4.64+0x38] ;  /* 0x0000380804087981 */ /* 0x000ee2000c1e1b00 */
[----:B------:R-:W-:Y:S01]  /*0590*/  VIADD R3, R3, 0x10 ;  /* 0x0000001003037836 */ /* 0x000fe20000000000 */
[----:B0-----:R-:W-:-:S05]  /*05a0*/  IADD3 R11, P2, PT, R4, 0x80, RZ ;  /* 0x00000080040b7810 */ /* 0x001fca0007f5e0ff */
[----:B------:R-:W-:Y:S01]  /*05b0*/  IMAD.X R12, RZ, RZ, R5, P2 ;  /* 0x000000ffff0c7224 */ /* 0x000fe200010e0605 */
[----:B---3--:R-:W-:Y:S01]  /*05c0*/  DSETP.GT.AND P1, PT, R8, RZ, PT ;  /* 0x000000ff0800722a */ /* 0x008fe20003f24000 */
[----:B------:R-:W-:-:S05]  /*05d0*/  IADD3 R8, P3, PT, R6, 0x40, RZ ;  /* 0x0000004006087810 */ /* 0x000fca0007f7e0ff */
[----:B------:R-:W-:Y:S01]  /*05e0*/  SEL R9, RZ, 0x1, !P1 ;  /* 0x00000001ff097807 */ /* 0x000fe20004800000 */
[----:B-1----:R-:W-:Y:S01]  /*05f0*/  IMAD.X R13, RZ, RZ, R7, P3 ;  /* 0x000000ffff0d7224 */ /* 0x002fe200018e0607 */
[----:B------:R-:W-:-:S03]  /*0600*/  ISETP.NE.AND P1, PT, R3, RZ, PT ;  /* 0x000000ff0300720c */ /* 0x000fc60003f25270 */
[----:B------:R2:W-:Y:S10]  /*0610*/  STG.E desc[UR8][R6.64+0x1c], R9 ;  /* 0x00001c0906007986 */ /* 0x0005f4000c101908 */
[----:B------:R-:W-:Y:S05]  /*0620*/  @P1 BRA `(.L_x_1) ;  /* 0xfffffff800d41947 */ /* 0x000fea000383ffff */
.L_x_0:
[----:B0-----:R-:W-:Y:S05]  /*0630*/  @!P0 EXIT ;  /* 0x000000000000894d */ /* 0x001fea0003800000 */
[----:B------:R-:W-:Y:S02]  /*0640*/  ISETP.GE.U32.AND P1, PT, R10, 0x8, PT ;  /* 0x000000080a00780c */ /* 0x000fe40003f26070 */
[----:B------:R-:W-:-:S04]  /*0650*/  LOP3.LUT R12, R2, 0x7, RZ, 0xc0, !PT ;  /* 0x00000007020c7812 */ /* 0x000fc800078ec0ff */
[----:B------:R-:W-:-:S07]  /*0660*/  ISETP.NE.AND P0, PT, R12, RZ, PT ;  /* 0x000000ff0c00720c */ /* 0x000fce0003f05270 */
[----:B------:R-:W-:Y:S06]  /*0670*/  @!P1 BRA `(.L_x_2) ;  /* 0x0000000000949947 */ /* 0x000fec0003800000 */
[----:B--2---:R-:W0:Y:S08]  /*0680*/  LDC.64 R6, c[0x0][0x3a0] ;  /* 0x0000e800ff067b82 */ /* 0x004e300000000a00 */
[----:B------:R-:W1:Y:S01]  /*0690*/  LDC.64 R4, c[0x0][0x3b0] ;  /* 0x0000ec00ff047b82 */ /* 0x000e620000000a00 */
[----:B0-----:R-:W-:-:S05]  /*06a0*/  IMAD.WIDE.U32 R6, R0, 0x8, R6 ;  /* 0x0000000800067825 */ /* 0x001fca00078e0006 */
[----:B------:R-:W2:Y:S01]  /*06b0*/  LDG.E.64 R8, desc[UR8][R6.64] ;  /* 0x0000000806087981 */ /* 0x000ea2000c1e1b00 */
[----:B-1----:R-:W-:Y:S01]  /*06c0*/  IMAD.WIDE.U32 R4, R0, 0x4, R4 ;  /* 0x0000000400047825 */ /* 0x002fe200078e0004 */
[----:B--2---:R-:W-:-:S06]  /*06d0*/  DSETP.GT.AND P1, PT, R8, RZ, PT ;  /* 0x000000ff0800722a */ /* 0x004fcc0003f24000 */
        /* <DEDUP_REMOVED lines=22> */
[----:B------:R-:W2:Y:S02]  /*0840*/  LDG.E.64 R8, desc[UR8][R6.64+0x30] ;  /* 0x0000300806087981 */ /* 0x000ea4000c1e1b00 */
[----:B--2---:R-:W-:-:S06]  /*0850*/  DSETP.GT.AND P1, PT, R8, RZ, PT ;  /* 0x000000ff0800722a */ /* 0x004fcc0003f24000 */
[----:B0-----:R-:W-:-:S05]  /*0860*/  SEL R3, RZ, 0x1, !P1 ;  /* 0x00000001ff037807 */ /* 0x001fca0004800000 */
[----:B------:R1:W-:Y:S04]  /*0870*/  STG.E desc[UR8][R4.64+0x18], R3 ;  /* 0x0000180304007986 */ /* 0x0003e8000c101908 */
[----:B------:R-:W2:Y:S01]  /*0880*/  LDG.E.64 R8, desc[UR8][R6.64+0x38] ;  /* 0x0000380806087981 */ /* 0x000ea2000c1e1b00 */
[----:B------:R-:W-:Y:S01]  /*0890*/  VIADD R0, R0, 0x8 ;  /* 0x0000000800007836 */ /* 0x000fe20000000000 */
[----:B--2---:R-:W-:-:S06]  /*08a0*/  DSETP.GT.AND P1, PT, R8, RZ, PT ;  /* 0x000000ff0800722a */ /* 0x004fcc0003f24000 */
[----:B------:R-:W-:-:S05]  /*08b0*/  SEL R9, RZ, 0x1, !P1 ;  /* 0x00000001ff097807 */ /* 0x000fca0004800000 */
[----:B------:R1:W-:Y:S03]  /*08c0*/  STG.E desc[UR8][R4.64+0x1c], R9 ;  /* 0x00001c0904007986 */ /* 0x0003e6000c101908 */
.L_x_2:
[----:B------:R-:W-:Y:S05]  /*08d0*/  @!P0 EXIT ;  /* 0x000000000000894d */ /* 0x000fea0003800000 */
[----:B------:R-:W-:Y:S02]  /*08e0*/  ISETP.GE.U32.AND P1, PT, R12, 0x4, PT ;  /* 0x000000040c00780c */ /* 0x000fe40003f26070 */
[----:B------:R-:W-:-:S04]  /*08f0*/  LOP3.LUT R2, R2, 0x3, RZ, 0xc0, !PT ;  /* 0x0000000302027812 */ /* 0x000fc800078ec0ff */
[----:B------:R-:W-:-:S07]  /*0900*/  ISETP.NE.AND P0, PT, R2, RZ, PT ;  /* 0x000000ff0200720c */ /* 0x000fce0003f05270 */
[----:B------:R-:W-:Y:S06]  /*0910*/  @!P1 BRA `(.L_x_3) ;  /* 0x0000000000549947 */ /* 0x000fec0003800000 */
[----:B-1----:R-:W2:Y:S02]  /*0920*/  LDC.64 R4, c[0x0][0x3a0] ;  /* 0x0000e800ff047b82 */ /* 0x002ea40000000a00 */
[----:B--2---:R-:W-:-:S06]  /*0930*/  IMAD.WIDE.U32 R6, R0, 0x8, R4 ;  /* 0x0000000800067825 */ /* 0x004fcc00078e0004 */
[----:B------:R-:W0:Y:S01]  /*0940*/  LDC.64 R4, c[0x0][0x3b0] ;  /* 0x0000ec00ff047b82 */ /* 0x000e220000000a00 */
[----:B------:R-:W2:Y:S02]  /*0950*/  LDG.E.64 R8, desc[UR8][R6.64] ;  /* 0x0000000806087981 */ /* 0x000ea4000c1e1b00 */
[----:B--2---:R-:W-:Y:S01]  /*0960*/  DSETP.GT.AND P1, PT, R8, RZ, PT ;  /* 0x000000ff0800722a */ /* 0x004fe20003f24000 */
[----:B0-----:R-:W-:-:S05]  /*0970*/  IMAD.WIDE.U32 R8, R0, 0x4, R4 ;  /* 0x0000000400087825 */ /* 0x001fca00078e0004 */
        /* <DEDUP_REMOVED lines=10> */
[----:B------:R-:W2:Y:S01]  /*0a20*/  LDG.E.64 R4, desc[UR8][R6.64+0x18] ;  /* 0x0000180806047981 */ /* 0x000ea2000c1e1b00 */
[----:B------:R-:W-:Y:S01]  /*0a30*/  VIADD R0, R0, 0x4 ;  /* 0x0000000400007836 */ /* 0x000fe20000000000 */
[----:B--2---:R-:W-:-:S06]  /*0a40*/  DSETP.GT.AND P1, PT, R4, RZ, PT ;  /* 0x000000ff0400722a */ /* 0x004fcc0003f24000 */
[----:B0-----:R-:W-:-:S05]  /*0a50*/  SEL R3, RZ, 0x1, !P1 ;  /* 0x00000001ff037807 */ /* 0x001fca0004800000 */
[----:B------:R3:W-:Y:S03]  /*0a60*/  STG.E desc[UR8][R8.64+0xc], R3 ;  /* 0x00000c0308007986 */ /* 0x0007e6000c101908 */
.L_x_3:
[----:B------:R-:W-:Y:S05]  /*0a70*/  @!P0 EXIT ;  /* 0x000000000000894d */ /* 0x000fea0003800000 */
[----:B-1----:R-:W0:Y:S08]  /*0a80*/  LDC.64 R4, c[0x0][0x3b0] ;  /* 0x0000ec00ff047b82 */ /* 0x002e300000000a00 */
[----:B--2---:R-:W1:Y:S01]  /*0a90*/  LDC.64 R6, c[0x0][0x3a0] ;  /* 0x0000e800ff067b82 */ /* 0x004e620000000a00 */
[----:B0-----:R-:W-:-:S04]  /*0aa0*/  IMAD.WIDE.U32 R4, R0, 0x4, R4 ;  /* 0x0000000400047825 */ /* 0x001fc800078e0004 */
[----:B---3--:R-:W-:Y:S02]  /*0ab0*/  IMAD.MOV.U32 R9, RZ, RZ, R5 ;  /* 0x000000ffff097224 */ /* 0x008fe400078e0005 */
[----:B-1----:R-:W-:-:S04]  /*0ac0*/  IMAD.WIDE.U32 R6, R0, 0x8, R6 ;  /* 0x0000000800067825 */ /* 0x002fc800078e0006 */
[----:B------:R-:W-:-:S07]  /*0ad0*/  IMAD.MOV R0, RZ, RZ, -R2 ;  /* 0x000000ffff007224 */ /* 0x000fce00078e0a02 */
.L_x_4:
[----:B0-----:R-:W-:Y:S02]  /*0ae0*/  IMAD.MOV.U32 R2, RZ, RZ, R6 ;  /* 0x000000ffff027224 */ /* 0x001fe400078e0006 */
[----:B------:R-:W-:-:S06]  /*0af0*/  IMAD.MOV.U32 R3, RZ, RZ, R7 ;  /* 0x000000ffff037224 */ /* 0x000fcc00078e0007 */
[----:B------:R-:W2:Y:S01]  /*0b00*/  LDG.E.64 R2, desc[UR8][R2.64] ;  /* 0x0000000802027981 */ /* 0x000ea2000c1e1b00 */
[----:B------:R-:W-:Y:S01]  /*0b10*/  VIADD R0, R0, 0x1 ;  /* 0x0000000100007836 */ /* 0x000fe20000000000 */
[----:B------:R-:W-:-:S05]  /*0b20*/  IADD3 R6, P2, PT, R6, 0x8, RZ ;  /* 0x0000000806067810 */ /* 0x000fca0007f5e0ff */
[----:B------:R-:W-:Y:S01]  /*0b30*/  IMAD.X R7, RZ, RZ, R7, P2 ;  /* 0x000000ffff077224 */ /* 0x000fe200010e0607 */
[----:B--2---:R-:W-:Y:S01]  /*0b40*/  DSETP.GT.AND P0, PT, R2, RZ, PT ;  /* 0x000000ff0200722a */ /* 0x004fe20003f04000 */
[----:B------:R-:W-:Y:S01]  /*0b50*/  IMAD.MOV.U32 R2, RZ, RZ, R4 ;  /* 0x000000ffff027224 */ /* 0x000fe200078e0004 */
[----:B------:R-:W-:Y:S01]  /*0b60*/  IADD3 R4, P1, PT, R4, 0x4, RZ ;  /* 0x0000000404047810 */ /* 0x000fe20007f3e0ff */
[----:B------:R-:W-:-:S03]  /*0b70*/  IMAD.MOV.U32 R3, RZ, RZ, R9 ;  /* 0x000000ffff037224 */ /* 0x000fc600078e0009 */
[----:B------:R-:W-:Y:S02]  /*0b80*/  SEL R5, RZ, 0x1, !P0 ;  /* 0x00000001ff057807 */ /* 0x000fe40004000000 */
[----:B------:R-:W-:Y:S01]  /*0b90*/  ISETP.NE.AND P0, PT, R0, RZ, PT ;  /* 0x000000ff0000720c */ /* 0x000fe20003f05270 */
[----:B------:R-:W-:Y:S02]  /*0ba0*/  IMAD.X R9, RZ, RZ, R9, P1 ;  /* 0x000000ffff097224 */ /* 0x000fe400008e0609 */
[----:B------:R0:W-:Y:S10]  /*0bb0*/  STG.E desc[UR8][R2.64], R5 ;  /* 0x0000000502007986 */ /* 0x0001f4000c101908 */
[----:B------:R-:W-:Y:S05]  /*0bc0*/  @P0 BRA `(.L_x_4) ;  /* 0xfffffffc00c40947 */ /* 0x000fea000383ffff */
[----:B------:R-:W-:Y:S05]  /*0bd0*/  EXIT ;  /* 0x000000000000794d */ /* 0x000fea0003800000 */
.L_x_5:
[----:B------:R-:W-:-:S00]  /*0be0*/  BRA `(.L_x_5) ;  /* 0xfffffffc00fc7947 */ /* 0x000fc0000383ffff */
[----:B------:R-:W-:-:S00]  /*0bf0*/  NOP ;  /* 0x0000000000007918 */ /* 0x000fc00000000000 */
        /* <DEDUP_REMOVED lines=8> */
.L_x_6:


//--------------------- .nv.shared.reserved.0     --------------------------
	.section	.nv.shared.reserved.0,"aw",@nobits
	.weak		__nv_reservedSMEM_offset_0_alias
	.size		__nv_reservedSMEM_offset_0_alias, 0, 64
	.other		__nv_reservedSMEM_offset_0_alias,@"STO_CUDA_RESERVED_SHARED STV_DEFAULT"
__nv_reservedSMEM_offset_0_alias:
	.zero		0
	.zero		64


//--------------------- .nv.constant0.ldpc        --------------------------
	.section	.nv.constant0.ldpc,"a",@progbits
	.sectionflags	@""
	.align	4
.nv.constant0.ldpc:
	.zero		952


//--------------------- SYMBOLS --------------------------

	.type		.nv.reservedSmem.offset0,@object
	.size		.nv.reservedSmem.offset0,0x4
